//
// Generated by NVIDIA NVVM Compiler
//
// Compiler Build ID: CL-36424714
// Cuda compilation tools, release 13.0, V13.0.88
// Based on NVVM 20.0.0
//

.version 9.0
.target sm_100
.address_size 64

	// .globl	_Z24SimpleSumReductionKernelPfS_i

.visible .entry _Z24SimpleSumReductionKernelPfS_i(
	.param .u64 .ptr .align 1 _Z24SimpleSumReductionKernelPfS_i_param_0,
	.param .u64 .ptr .align 1 _Z24SimpleSumReductionKernelPfS_i_param_1,
	.param .u32 _Z24SimpleSumReductionKernelPfS_i_param_2
)
{
	.reg .pred 	%p<5>;
	.reg .b32 	%r<9>;
	.reg .b32 	%f<5>;
	.reg .b64 	%rd<9>;

	ld.param.u64 	%rd3, [_Z24SimpleSumReductionKernelPfS_i_param_0];
	ld.param.u64 	%rd2, [_Z24SimpleSumReductionKernelPfS_i_param_1];
	ld.param.u32 	%r6, [_Z24SimpleSumReductionKernelPfS_i_param_2];
	cvta.to.global.u64 	%rd1, %rd3;
	mov.u32 	%r1, %tid.x;
	setp.lt.u32 	%p1, %r6, 2;
	@%p1 bra 	$L__BB0_5;
	mov.b32 	%r8, 1;
$L__BB0_2:
	shl.b32 	%r3, %r8, 1;
	mul.lo.s32 	%r4, %r3, %r1;
	add.s32 	%r5, %r4, %r8;
	setp.ge.u32 	%p2, %r5, %r6;
	@%p2 bra 	$L__BB0_4;
	mul.wide.u32 	%rd4, %r5, 4;
	add.s64 	%rd5, %rd1, %rd4;
	ld.global.f32 	%f1, [%rd5];
	mul.wide.s32 	%rd6, %r4, 4;
	add.s64 	%rd7, %rd1, %rd6;
	ld.global.f32 	%f2, [%rd7];
	add.f32 	%f3, %f1, %f2;
	st.global.f32 	[%rd7], %f3;
$L__BB0_4:
	bar.sync 	0;
	setp.lt.u32 	%p3, %r3, %r6;
	mov.u32 	%r8, %r3;
	@%p3 bra 	$L__BB0_2;
$L__BB0_5:
	setp.ne.s32 	%p4, %r1, 0;
	@%p4 bra 	$L__BB0_7;
	ld.global.f32 	%f4, [%rd1];
	cvta.to.global.u64 	%rd8, %rd2;
	st.global.f32 	[%rd8], %f4;
$L__BB0_7:
	ret;

}


// ===== COMPILED SASS (sm_100) =====

	.target	sm_100

	.elftype	@"ET_EXEC"


//--------------------- .note.nv.tkinfo           --------------------------
	.section	.note.nv.tkinfo,"",@"SHT_NOTE"
	.sectionflags	@"SHF_NOTE_NV_TKINFO"
	.tkinfo
        /*0018*/ 	.word	0x00000002
        /*0030*/ 	.string	""
        /*0030*/ 	.string	"ptxas"
        /*0030*/ 	.string	"Cuda compilation tools, release 13.0, V13.0.88"
        /*0030*/ 	.string	"Build cuda_13.0.r13.0/compiler.36424714_0"
        /*0030*/ 	.string	"-arch sm_100 -m 64 "



//--------------------- .note.nv.cuinfo           --------------------------
	.section	.note.nv.cuinfo,"",@"SHT_NOTE"
	.sectionflags	@"SHF_NOTE_NV_CUINFO"
        /*0018*/ 	.short	0x0002
        /*001a*/ 	.short	0x0064
        /*001c*/ 	.short	0x0082
	.zero		2


//--------------------- .nv.info                  --------------------------
	.section	.nv.info,"",@"SHT_CUDA_INFO"
	.align	4


	//----- nvinfo : EIATTR_REGCOUNT
	.align		4
        /*0000*/ 	.byte	0x04, 0x2f
        /*0002*/ 	.short	(.L_1 - .L_0)
	.align		4
.L_0:
        /*0004*/ 	.word	index@(_Z24SimpleSumReductionKernelPfS_i)
        /*0008*/ 	.word	0x0000000c


	//----- nvinfo : EIATTR_FRAME_SIZE
	.align		4
.L_1:
        /*000c*/ 	.byte	0x04, 0x11
        /*000e*/ 	.short	(.L_3 - .L_2)
	.align		4
.L_2:
        /*0010*/ 	.word	index@(_Z24SimpleSumReductionKernelPfS_i)
        /*0014*/ 	.word	0x00000000


	//----- nvinfo : EIATTR_MIN_STACK_SIZE
	.align		4
.L_3:
        /*0018*/ 	.byte	0x04, 0x12
        /*001a*/ 	.short	(.L_5 - .L_4)
	.align		4
.L_4:
        /*001c*/ 	.word	index@(_Z24SimpleSumReductionKernelPfS_i)
        /*0020*/ 	.word	0x00000000
.L_5:


//--------------------- .nv.compat                --------------------------
	.section	.nv.compat,"",@"SHT_CUDA_COMPAT_INFO"
	.align	4
        /*0000*/ 	.byte	0x02, 0x09, 0x00, 0x00, 0x02, 0x02, 0x01, 0x00, 0x02, 0x05, 0x05, 0x00, 0x03, 0x07, 0x01, 0x01
        /*0010*/ 	.byte	0x02, 0x03, 0x00, 0x00, 0x02, 0x06, 0x01, 0x00, 0x04, 0x0b, 0x08, 0x00, 0x09, 0x00, 0x00, 0x00
        /*0020*/ 	.byte	0x00, 0x00, 0x00, 0x00


//--------------------- .nv.info._Z24SimpleSumReductionKernelPfS_i --------------------------
	.section	.nv.info._Z24SimpleSumReductionKernelPfS_i,"",@"SHT_CUDA_INFO"
	.sectionflags	@""
	.align	4


	//----- nvinfo : EIATTR_CUDA_API_VERSION
	.align		4
        /*0000*/ 	.byte	0x04, 0x37
        /*0002*/ 	.short	(.L_7 - .L_6)
.L_6:
        /*0004*/ 	.word	0x00000082


	//----- nvinfo : EIATTR_KPARAM_INFO
	.align		4
.L_7:
        /*0008*/ 	.byte	0x04, 0x17
        /*000a*/ 	.short	(.L_9 - .L_8)
.L_8:
        /*000c*/ 	.word	0x00000000
        /*0010*/ 	.short	0x0002
        /*0012*/ 	.short	0x0010
        /*0014*/ 	.byte	0x00, 0xf0, 0x11, 0x00


	//----- nvinfo : EIATTR_KPARAM_INFO
	.align		4
.L_9:
        /*0018*/ 	.byte	0x04, 0x17
        /*001a*/ 	.short	(.L_11 - .L_10)
.L_10:
        /*001c*/ 	.word	0x00000000
        /*0020*/ 	.short	0x0001
        /*0022*/ 	.short	0x0008
        /*0024*/ 	.byte	0x00, 0xf5, 0x21, 0x00


	//----- nvinfo : EIATTR_KPARAM_INFO
	.align		4
.L_11:
        /*0028*/ 	.byte	0x04, 0x17
        /*002a*/ 	.short	(.L_13 - .L_12)
.L_12:
        /*002c*/ 	.word	0x00000000
        /*0030*/ 	.short	0x0000
        /*0032*/ 	.short	0x0000
        /*0034*/ 	.byte	0x00, 0xf5, 0x21, 0x00


	//----- nvinfo : EIATTR_SPARSE_MMA_MASK
	.align		4
.L_13:
        /*0038*/ 	.byte	0x03, 0x50
        /*003a*/ 	.short	0x0000


	//----- nvinfo : EIATTR_MAXREG_COUNT
	.align		4
        /*003c*/ 	.byte	0x03, 0x1b
        /*003e*/ 	.short	0x00ff


	//----- nvinfo : EIATTR_NUM_BARRIERS
	.align		4
        /*0040*/ 	.byte	0x02, 0x4c
        /*0042*/ 	.byte	0x01
	.zero		1


	//----- nvinfo : EIATTR_MERCURY_ISA_VERSION
	.align		4
        /*0044*/ 	.byte	0x03, 0x5f
        /*0046*/ 	.short	0x0101


	//----- nvinfo : EIATTR_VRC_CTA_INIT_COUNT
	.align		4
        /*0048*/ 	.byte	0x02, 0x4a
	.zero		1
	.zero		1


	//----- nvinfo : EIATTR_EXIT_INSTR_OFFSETS
	.align		4
        /*004c*/ 	.byte	0x04, 0x1c
        /*004e*/ 	.short	(.L_15 - .L_14)


	//   ....[0]....
.L_14:
        /*0050*/ 	.word	0x000001b0


	//   ....[1]....
        /*0054*/ 	.word	0x00000200


	//----- nvinfo : EIATTR_CRS_STACK_SIZE
	.align		4
.L_15:
        /*0058*/ 	.byte	0x04, 0x1e
        /*005a*/ 	.short	(.L_17 - .L_16)
.L_16:
        /*005c*/ 	.word	0x00000000


	//----- nvinfo : EIATTR_CBANK_PARAM_SIZE
	.align		4
.L_17:
        /*0060*/ 	.byte	0x03, 0x19
        /*0062*/ 	.short	0x0014


	//----- nvinfo : EIATTR_PARAM_CBANK
	.align		4
        /*0064*/ 	.byte	0x04, 0x0a
        /*0066*/ 	.short	(.L_19 - .L_18)
	.align		4
.L_18:
        /*0068*/ 	.word	index@(.nv.constant0._Z24SimpleSumReductionKernelPfS_i)
        /*006c*/ 	.short	0x0380
        /*006e*/ 	.short	0x0014


	//----- nvinfo : EIATTR_SW_WAR
	.align		4
.L_19:
        /*0070*/ 	.byte	0x04, 0x36
        /*0072*/ 	.short	(.L_21 - .L_20)
.L_20:
        /*0074*/ 	.word	0x00000008
.L_21:


//--------------------- .nv.callgraph             --------------------------
	.section	.nv.callgraph,"",@"SHT_CUDA_CALLGRAPH"
	.align	4
	.sectionentsize	8
	.align		4
        /*0000*/ 	.word	0x00000000
	.align		4
        /*0004*/ 	.word	0xffffffff
	.align		4
        /*0008*/ 	.word	0x00000000
	.align		4
        /*000c*/ 	.word	0xfffffffe
	.align		4
        /*0010*/ 	.word	0x00000000
	.align		4
        /*0014*/ 	.word	0xfffffffd
	.align		4
        /*0018*/ 	.word	0x00000000
	.align		4
        /*001c*/ 	.word	0xfffffffc


//--------------------- .text._Z24SimpleSumReductionKernelPfS_i --------------------------
	.section	.text._Z24SimpleSumReductionKernelPfS_i,"ax",@progbits
	.align	128
        .global         _Z24SimpleSumReductionKernelPfS_i
        .type           _Z24SimpleSumReductionKernelPfS_i,@function
        .size           _Z24SimpleSumReductionKernelPfS_i,(.L_x_5 - _Z24SimpleSumReductionKernelPfS_i)
        .other          _Z24SimpleSumReductionKernelPfS_i,@"STO_CUDA_ENTRY STV_DEFAULT"
_Z24SimpleSumReductionKernelPfS_i:
.text._Z24SimpleSumReductionKernelPfS_i:
[----:B------:R-:W-:Y:S01]  /*0000*/  LDC R1, c[0x0][0x37c] ;  /* 0x0000df00ff017b82 */ /* 0x000fe20000000800 */
[----:B------:R-:W0:Y:S01]  /*0010*/  LDCU UR4, c[0x0][0x390] ;  /* 0x00007200ff0477ac */ /* 0x000e220008000800 */
[----:B------:R-:W1:Y:S01]  /*0020*/  S2R R0, SR_TID.X ;  /* 0x0000000000007919 */ /* 0x000e620000002100 */
[----:B------:R-:W2:Y:S01]  /*0030*/  LDCU.64 UR6, c[0x0][0x358] ;  /* 0x00006b00ff0677ac */ /* 0x000ea20008000a00 */
[----:B0-----:R-:W-:-:S09]  /*0040*/  UISETP.GE.U32.AND UP0, UPT, UR4, 0x2, UPT ;  /* 0x000000020400788c */ /* 0x001fd2000bf06070 */
[----:B--2---:R-:W-:Y:S05]  /*0050*/  BRA.U !UP0, `(.L_x_0) ;  /* 0x0000000108507547 */ /* 0x004fea000b800000 */
[----:B------:R-:W0:Y:S01]  /*0060*/  LDC.64 R6, c[0x0][0x380] ;  /* 0x0000e000ff067b82 */ /* 0x000e220000000a00 */
[----:B------:R-:W2:Y:S01]  /*0070*/  LDCU UR8, c[0x0][0x390] ;  /* 0x00007200ff0877ac */ /* 0x000ea20008000800 */
[----:B------:R-:W-:-:S05]  /*0080*/  UMOV UR4, 0x1 ;  /* 0x0000000100047882 */ /* 0x000fca0000000000 */
.L_x_3:
[----:B------:R-:W-:Y:S01]  /*0090*/  USHF.L.U32 UR5, UR4, 0x1, URZ ;  /* 0x0000000104057899 */ /* 0x000fe200080006ff */
[----:B------:R-:W-:Y:S05]  /*00a0*/  BSSY.RECONVERGENT B0, `(.L_x_1) ;  /* 0x000000b000007945 */ /* 0x000fea0003800200 */
[----:B-1----:R-:W-:-:S05]  /*00b0*/  IMAD R5, R0, UR5, RZ ;  /* 0x0000000500057c24 */ /* 0x002fca000f8e02ff */
[----:B------:R-:W-:-:S04]  /*00c0*/  IADD3 R3, PT, PT, R5, UR4, RZ ;  /* 0x0000000405037c10 */ /* 0x000fc8000fffe0ff */
[----:B--2---:R-:W-:-:S13]  /*00d0*/  ISETP.GE.U32.AND P0, PT, R3, UR8, PT ;  /* 0x0000000803007c0c */ /* 0x004fda000bf06070 */
[----:B------:R-:W-:Y:S05]  /*00e0*/  @P0 BRA `(.L_x_2) ;  /* 0x0000000000180947 */ /* 0x000fea0003800000 */
[----:B0-----:R-:W-:-:S04]  /*00f0*/  IMAD.WIDE.U32 R2, R3, 0x4, R6 ;  /* 0x0000000403027825 */ /* 0x001fc800078e0006 */
[----:B------:R-:W-:Y:S02]  /*0100*/  IMAD.WIDE R4, R5, 0x4, R6 ;  /* 0x0000000405047825 */ /* 0x000fe400078e0206 */
[----:B------:R-:W2:Y:S04]  /*0110*/  LDG.E R2, desc[UR6][R2.64] ;  /* 0x0000000602027981 */ /* 0x000ea8000c1e1900 */
[----:B------:R-:W2:Y:S02]  /*0120*/  LDG.E R9, desc[UR6][R4.64] ;  /* 0x0000000604097981 */ /* 0x000ea4000c1e1900 */
[----:B--2---:R-:W-:-:S05]  /*0130*/  FADD R9, R2, R9 ;  /* 0x0000000902097221 */ /* 0x004fca0000000000 */
[----:B------:R1:W-:Y:S02]  /*0140*/  STG.E desc[UR6][R4.64], R9 ;  /* 0x0000000904007986 */ /* 0x0003e4000c101906 */
.L_x_2:
[----:B------:R-:W-:Y:S05]  /*0150*/  BSYNC.RECONVERGENT B0 ;  /* 0x0000000000007941 */ /* 0x000fea0003800200 */
.L_x_1:
[----:B------:R-:W-:Y:S01]  /*0160*/  BAR.SYNC.DEFER_BLOCKING 0x0 ;  /* 0x0000000000007b1d */ /* 0x000fe20000010000 */
[----:B------:R-:W-:-:S05]  /*0170*/  UISETP.GE.U32.AND UP0, UPT, UR5, UR8, UPT ;  /* 0x000000080500728c */ /* 0x000fca000bf06070 */
[----:B------:R-:W-:-:S04]  /*0180*/  UMOV UR4, UR5 ;  /* 0x0000000500047c82 */ /* 0x000fc80008000000 */
[----:B------:R-:W-:Y:S05]  /*0190*/  BRA.U !UP0, `(.L_x_3) ;  /* 0xfffffffd08bc7547 */ /* 0x000fea000b83ffff */
.L_x_0:
[----:B-1----:R-:W-:-:S13]  /*01a0*/  ISETP.NE.AND P0, PT, R0, RZ, PT ;  /* 0x000000ff0000720c */ /* 0x002fda0003f05270 */
[----:B------:R-:W-:Y:S05]  /*01b0*/  @P0 EXIT ;  /* 0x000000000000094d */ /* 0x000fea0003800000 */
[----:B------:R-:W1:Y:S02]  /*01c0*/  LDC.64 R2, c[0x0][0x380] ;  /* 0x0000e000ff027b82 */ /* 0x000e640000000a00 */
[----:B-1----:R-:W2:Y:S06]  /*01d0*/  LDG.E R3, desc[UR6][R2.64] ;  /* 0x0000000602037981 */ /* 0x002eac000c1e1900 */
[----:B------:R-:W2:Y:S02]  /*01e0*/  LDC.64 R4, c[0x0][0x388] ;  /* 0x0000e200ff047b82 */ /* 0x000ea40000000a00 */
[----:B--2---:R-:W-:Y:S01]  /*01f0*/  STG.E desc[UR6][R4.64], R3 ;  /* 0x0000000304007986 */ /* 0x004fe2000c101906 */
[----:B------:R-:W-:Y:S05]  /*0200*/  EXIT ;  /* 0x000000000000794d */ /* 0x000fea0003800000 */
.L_x_4:
[----:B------:R-:W-:-:S00]  /*0210*/  BRA `(.L_x_4) ;  /* 0xfffffffc00fc7947 */ /* 0x000fc0000383ffff */
[----:B------:R-:W-:-:S00]  /*0220*/  NOP ;  /* 0x0000000000007918 */ /* 0x000fc00000000000 */
        /* <DEDUP_REMOVED lines=13> */
.L_x_5:


//--------------------- .nv.shared.reserved.0     --------------------------
	.section	.nv.shared.reserved.0,"aw",@nobits
	.weak		__nv_reservedSMEM_offset_0_alias
	.size		__nv_reservedSMEM_offset_0_alias, 0, 64
	.other		__nv_reservedSMEM_offset_0_alias,@"STO_CUDA_RESERVED_SHARED STV_DEFAULT"
__nv_reservedSMEM_offset_0_alias:
	.zero		0
	.zero		64


//--------------------- .nv.constant0._Z24SimpleSumReductionKernelPfS_i --------------------------
	.section	.nv.constant0._Z24SimpleSumReductionKernelPfS_i,"a",@progbits
	.sectionflags	@""
	.align	4
.nv.constant0._Z24SimpleSumReductionKernelPfS_i:
	.zero		916


//--------------------- SYMBOLS --------------------------

	.type		.nv.reservedSmem.offset0,@object
	.size		.nv.reservedSmem.offset0,0x4
